//
// Generated by NVIDIA NVVM Compiler
//
// Compiler Build ID: CL-36424714
// Cuda compilation tools, release 13.0, V13.0.88
// Based on NVVM 20.0.0
//

.version 9.0
.target sm_100
.address_size 64

	// .globl	_Z18sgemm_naive_kernelPfS_S_iii

.visible .entry _Z18sgemm_naive_kernelPfS_S_iii(
	.param .u64 .ptr .align 1 _Z18sgemm_naive_kernelPfS_S_iii_param_0,
	.param .u64 .ptr .align 1 _Z18sgemm_naive_kernelPfS_S_iii_param_1,
	.param .u64 .ptr .align 1 _Z18sgemm_naive_kernelPfS_S_iii_param_2,
	.param .u32 _Z18sgemm_naive_kernelPfS_S_iii_param_3,
	.param .u32 _Z18sgemm_naive_kernelPfS_S_iii_param_4,
	.param .u32 _Z18sgemm_naive_kernelPfS_S_iii_param_5
)
{
	.reg .pred 	%p<11>;
	.reg .b32 	%r<95>;
	.reg .b32 	%f<68>;
	.reg .b64 	%rd<69>;

	ld.param.u64 	%rd4, [_Z18sgemm_naive_kernelPfS_S_iii_param_0];
	ld.param.u64 	%rd5, [_Z18sgemm_naive_kernelPfS_S_iii_param_1];
	ld.param.u64 	%rd3, [_Z18sgemm_naive_kernelPfS_S_iii_param_2];
	ld.param.u32 	%r46, [_Z18sgemm_naive_kernelPfS_S_iii_param_3];
	ld.param.u32 	%r44, [_Z18sgemm_naive_kernelPfS_S_iii_param_4];
	ld.param.u32 	%r45, [_Z18sgemm_naive_kernelPfS_S_iii_param_5];
	cvta.to.global.u64 	%rd1, %rd5;
	cvta.to.global.u64 	%rd2, %rd4;
	mov.u32 	%r48, %ctaid.x;
	mov.u32 	%r49, %ntid.x;
	mov.u32 	%r50, %tid.x;
	mad.lo.s32 	%r1, %r48, %r49, %r50;
	mov.u32 	%r51, %ctaid.y;
	mov.u32 	%r52, %ntid.y;
	mul.lo.s32 	%r2, %r51, %r52;
	mov.u32 	%r3, %tid.y;
	add.s32 	%r53, %r2, %r3;
	max.u32 	%r54, %r1, %r53;
	setp.ge.u32 	%p1, %r54, %r46;
	@%p1 bra 	$L__BB0_14;
	setp.lt.s32 	%p2, %r45, 1;
	mov.f32 	%f67, 0f00000000;
	@%p2 bra 	$L__BB0_13;
	mul.lo.s32 	%r5, %r45, %r1;
	and.b32  	%r6, %r45, 7;
	setp.lt.u32 	%p3, %r45, 8;
	mov.f32 	%f67, 0f00000000;
	mov.b32 	%r93, 0;
	@%p3 bra 	$L__BB0_5;
	and.b32  	%r93, %r45, 2147483640;
	neg.s32 	%r91, %r93;
	add.s32 	%r56, %r3, %r44;
	add.s32 	%r90, %r56, %r2;
	shl.b32 	%r10, %r44, 3;
	shl.b32 	%r57, %r44, 1;
	add.s32 	%r89, %r53, %r57;
	mad.lo.s32 	%r88, %r44, 3, %r53;
	shl.b32 	%r58, %r44, 2;
	add.s32 	%r87, %r53, %r58;
	mad.lo.s32 	%r86, %r44, 5, %r53;
	mad.lo.s32 	%r85, %r44, 6, %r53;
	mad.lo.s32 	%r84, %r44, 7, %r53;
	add.s32 	%r82, %r5, 3;
	mov.f32 	%f67, 0f00000000;
	mov.u32 	%r83, %r53;
$L__BB0_4:
	.pragma "nounroll";
	add.s32 	%r59, %r82, -3;
	mul.wide.u32 	%rd6, %r59, 4;
	add.s64 	%rd7, %rd2, %rd6;
	ld.global.f32 	%f17, [%rd7];
	mul.wide.u32 	%rd8, %r83, 4;
	add.s64 	%rd9, %rd1, %rd8;
	ld.global.f32 	%f18, [%rd9];
	fma.rn.f32 	%f19, %f17, %f18, %f67;
	add.s32 	%r60, %r82, -2;
	mul.wide.u32 	%rd10, %r60, 4;
	add.s64 	%rd11, %rd2, %rd10;
	ld.global.f32 	%f20, [%rd11];
	mul.wide.u32 	%rd12, %r90, 4;
	add.s64 	%rd13, %rd1, %rd12;
	ld.global.f32 	%f21, [%rd13];
	fma.rn.f32 	%f22, %f20, %f21, %f19;
	add.s32 	%r61, %r82, -1;
	mul.wide.u32 	%rd14, %r61, 4;
	add.s64 	%rd15, %rd2, %rd14;
	ld.global.f32 	%f23, [%rd15];
	mul.wide.u32 	%rd16, %r89, 4;
	add.s64 	%rd17, %rd1, %rd16;
	ld.global.f32 	%f24, [%rd17];
	fma.rn.f32 	%f25, %f23, %f24, %f22;
	add.s32 	%r62, %r82, 4;
	mul.wide.u32 	%rd18, %r82, 4;
	add.s64 	%rd19, %rd2, %rd18;
	ld.global.f32 	%f26, [%rd19];
	mul.wide.u32 	%rd20, %r88, 4;
	add.s64 	%rd21, %rd1, %rd20;
	ld.global.f32 	%f27, [%rd21];
	fma.rn.f32 	%f28, %f26, %f27, %f25;
	add.s32 	%r63, %r82, 1;
	mul.wide.u32 	%rd22, %r63, 4;
	add.s64 	%rd23, %rd2, %rd22;
	ld.global.f32 	%f29, [%rd23];
	mul.wide.u32 	%rd24, %r87, 4;
	add.s64 	%rd25, %rd1, %rd24;
	ld.global.f32 	%f30, [%rd25];
	fma.rn.f32 	%f31, %f29, %f30, %f28;
	add.s32 	%r64, %r82, 2;
	mul.wide.u32 	%rd26, %r64, 4;
	add.s64 	%rd27, %rd2, %rd26;
	ld.global.f32 	%f32, [%rd27];
	mul.wide.u32 	%rd28, %r86, 4;
	add.s64 	%rd29, %rd1, %rd28;
	ld.global.f32 	%f33, [%rd29];
	fma.rn.f32 	%f34, %f32, %f33, %f31;
	add.s32 	%r65, %r82, 3;
	mul.wide.u32 	%rd30, %r65, 4;
	add.s64 	%rd31, %rd2, %rd30;
	ld.global.f32 	%f35, [%rd31];
	mul.wide.u32 	%rd32, %r85, 4;
	add.s64 	%rd33, %rd1, %rd32;
	ld.global.f32 	%f36, [%rd33];
	fma.rn.f32 	%f37, %f35, %f36, %f34;
	mul.wide.u32 	%rd34, %r62, 4;
	add.s64 	%rd35, %rd2, %rd34;
	ld.global.f32 	%f38, [%rd35];
	mul.wide.u32 	%rd36, %r84, 4;
	add.s64 	%rd37, %rd1, %rd36;
	ld.global.f32 	%f39, [%rd37];
	fma.rn.f32 	%f67, %f38, %f39, %f37;
	add.s32 	%r91, %r91, 8;
	add.s32 	%r90, %r90, %r10;
	add.s32 	%r89, %r89, %r10;
	add.s32 	%r88, %r88, %r10;
	add.s32 	%r87, %r87, %r10;
	add.s32 	%r86, %r86, %r10;
	add.s32 	%r85, %r85, %r10;
	add.s32 	%r84, %r84, %r10;
	add.s32 	%r83, %r83, %r10;
	add.s32 	%r82, %r82, 8;
	setp.ne.s32 	%p4, %r91, 0;
	@%p4 bra 	$L__BB0_4;
$L__BB0_5:
	setp.eq.s32 	%p5, %r6, 0;
	@%p5 bra 	$L__BB0_13;
	and.b32  	%r39, %r45, 3;
	setp.lt.u32 	%p6, %r6, 4;
	@%p6 bra 	$L__BB0_8;
	add.s32 	%r66, %r93, %r5;
	mul.wide.u32 	%rd38, %r66, 4;
	add.s64 	%rd39, %rd2, %rd38;
	ld.global.f32 	%f41, [%rd39];
	mad.lo.s32 	%r67, %r93, %r44, %r53;
	mul.wide.u32 	%rd40, %r67, 4;
	add.s64 	%rd41, %rd1, %rd40;
	ld.global.f32 	%f42, [%rd41];
	fma.rn.f32 	%f43, %f41, %f42, %f67;
	add.s32 	%r68, %r66, 1;
	mul.wide.u32 	%rd42, %r68, 4;
	add.s64 	%rd43, %rd2, %rd42;
	ld.global.f32 	%f44, [%rd43];
	add.s32 	%r69, %r67, %r44;
	mul.wide.u32 	%rd44, %r69, 4;
	add.s64 	%rd45, %rd1, %rd44;
	ld.global.f32 	%f45, [%rd45];
	fma.rn.f32 	%f46, %f44, %f45, %f43;
	add.s32 	%r70, %r66, 2;
	mul.wide.u32 	%rd46, %r70, 4;
	add.s64 	%rd47, %rd2, %rd46;
	ld.global.f32 	%f47, [%rd47];
	add.s32 	%r71, %r69, %r44;
	mul.wide.u32 	%rd48, %r71, 4;
	add.s64 	%rd49, %rd1, %rd48;
	ld.global.f32 	%f48, [%rd49];
	fma.rn.f32 	%f49, %f47, %f48, %f46;
	add.s32 	%r72, %r66, 3;
	mul.wide.u32 	%rd50, %r72, 4;
	add.s64 	%rd51, %rd2, %rd50;
	ld.global.f32 	%f50, [%rd51];
	add.s32 	%r73, %r71, %r44;
	mul.wide.u32 	%rd52, %r73, 4;
	add.s64 	%rd53, %rd1, %rd52;
	ld.global.f32 	%f51, [%rd53];
	fma.rn.f32 	%f67, %f50, %f51, %f49;
	add.s32 	%r93, %r93, 4;
$L__BB0_8:
	setp.eq.s32 	%p7, %r39, 0;
	@%p7 bra 	$L__BB0_13;
	setp.eq.s32 	%p8, %r39, 1;
	@%p8 bra 	$L__BB0_11;
	add.s32 	%r74, %r93, %r5;
	mul.wide.u32 	%rd54, %r74, 4;
	add.s64 	%rd55, %rd2, %rd54;
	ld.global.f32 	%f53, [%rd55];
	mad.lo.s32 	%r75, %r93, %r44, %r53;
	mul.wide.u32 	%rd56, %r75, 4;
	add.s64 	%rd57, %rd1, %rd56;
	ld.global.f32 	%f54, [%rd57];
	fma.rn.f32 	%f55, %f53, %f54, %f67;
	add.s32 	%r76, %r74, 1;
	mul.wide.u32 	%rd58, %r76, 4;
	add.s64 	%rd59, %rd2, %rd58;
	ld.global.f32 	%f56, [%rd59];
	add.s32 	%r77, %r75, %r44;
	mul.wide.u32 	%rd60, %r77, 4;
	add.s64 	%rd61, %rd1, %rd60;
	ld.global.f32 	%f57, [%rd61];
	fma.rn.f32 	%f67, %f56, %f57, %f55;
	add.s32 	%r93, %r93, 2;
$L__BB0_11:
	and.b32  	%r78, %r45, 1;
	setp.eq.b32 	%p9, %r78, 1;
	not.pred 	%p10, %p9;
	@%p10 bra 	$L__BB0_13;
	add.s32 	%r79, %r93, %r5;
	mul.wide.u32 	%rd62, %r79, 4;
	add.s64 	%rd63, %rd2, %rd62;
	ld.global.f32 	%f58, [%rd63];
	mad.lo.s32 	%r80, %r93, %r44, %r53;
	mul.wide.u32 	%rd64, %r80, 4;
	add.s64 	%rd65, %rd1, %rd64;
	ld.global.f32 	%f59, [%rd65];
	fma.rn.f32 	%f67, %f58, %f59, %f67;
$L__BB0_13:
	mad.lo.s32 	%r81, %r44, %r1, %r53;
	cvta.to.global.u64 	%rd66, %rd3;
	mul.wide.u32 	%rd67, %r81, 4;
	add.s64 	%rd68, %rd66, %rd67;
	st.global.f32 	[%rd68], %f67;
$L__BB0_14:
	ret;

}


// ===== COMPILED SASS (sm_100) =====

	.target	sm_100

	.elftype	@"ET_EXEC"


//--------------------- .note.nv.tkinfo           --------------------------
	.section	.note.nv.tkinfo,"",@"SHT_NOTE"
	.sectionflags	@"SHF_NOTE_NV_TKINFO"
	.tkinfo
        /*0018*/ 	.word	0x00000002
        /*0030*/ 	.string	""
        /*0030*/ 	.string	"ptxas"
        /*0030*/ 	.string	"Cuda compilation tools, release 13.0, V13.0.88"
        /*0030*/ 	.string	"Build cuda_13.0.r13.0/compiler.36424714_0"
        /*0030*/ 	.string	"-arch sm_100 -m 64 "



//--------------------- .note.nv.cuinfo           --------------------------
	.section	.note.nv.cuinfo,"",@"SHT_NOTE"
	.sectionflags	@"SHF_NOTE_NV_CUINFO"
        /*0018*/ 	.short	0x0002
        /*001a*/ 	.short	0x0064
        /*001c*/ 	.short	0x0082
	.zero		2


//--------------------- .nv.info                  --------------------------
	.section	.nv.info,"",@"SHT_CUDA_INFO"
	.align	4


	//----- nvinfo : EIATTR_REGCOUNT
	.align		4
        /*0000*/ 	.byte	0x04, 0x2f
        /*0002*/ 	.short	(.L_1 - .L_0)
	.align		4
.L_0:
        /*0004*/ 	.word	index@(_Z18sgemm_naive_kernelPfS_S_iii)
        /*0008*/ 	.word	0x00000020


	//----- nvinfo : EIATTR_FRAME_SIZE
	.align		4
.L_1:
        /*000c*/ 	.byte	0x04, 0x11
        /*000e*/ 	.short	(.L_3 - .L_2)
	.align		4
.L_2:
        /*0010*/ 	.word	index@(_Z18sgemm_naive_kernelPfS_S_iii)
        /*0014*/ 	.word	0x00000000


	//----- nvinfo : EIATTR_MIN_STACK_SIZE
	.align		4
.L_3:
        /*0018*/ 	.byte	0x04, 0x12
        /*001a*/ 	.short	(.L_5 - .L_4)
	.align		4
.L_4:
        /*001c*/ 	.word	index@(_Z18sgemm_naive_kernelPfS_S_iii)
        /*0020*/ 	.word	0x00000000
.L_5:


//--------------------- .nv.compat                --------------------------
	.section	.nv.compat,"",@"SHT_CUDA_COMPAT_INFO"
	.align	4
        /*0000*/ 	.byte	0x02, 0x09, 0x00, 0x00, 0x02, 0x02, 0x01, 0x00, 0x02, 0x05, 0x05, 0x00, 0x03, 0x07, 0x01, 0x01
        /*0010*/ 	.byte	0x02, 0x03, 0x00, 0x00, 0x02, 0x06, 0x01, 0x00, 0x04, 0x0b, 0x08, 0x00, 0x09, 0x00, 0x00, 0x00
        /*0020*/ 	.byte	0x00, 0x00, 0x00, 0x00


//--------------------- .nv.info._Z18sgemm_naive_kernelPfS_S_iii --------------------------
	.section	.nv.info._Z18sgemm_naive_kernelPfS_S_iii,"",@"SHT_CUDA_INFO"
	.sectionflags	@""
	.align	4


	//----- nvinfo : EIATTR_CUDA_API_VERSION
	.align		4
        /*0000*/ 	.byte	0x04, 0x37
        /*0002*/ 	.short	(.L_7 - .L_6)
.L_6:
        /*0004*/ 	.word	0x00000082


	//----- nvinfo : EIATTR_KPARAM_INFO
	.align		4
.L_7:
        /*0008*/ 	.byte	0x04, 0x17
        /*000a*/ 	.short	(.L_9 - .L_8)
.L_8:
        /*000c*/ 	.word	0x00000000
        /*0010*/ 	.short	0x0005
        /*0012*/ 	.short	0x0020
        /*0014*/ 	.byte	0x00, 0xf0, 0x11, 0x00


	//----- nvinfo : EIATTR_KPARAM_INFO
	.align		4
.L_9:
        /*0018*/ 	.byte	0x04, 0x17
        /*001a*/ 	.short	(.L_11 - .L_10)
.L_10:
        /*001c*/ 	.word	0x00000000
        /*0020*/ 	.short	0x0004
        /*0022*/ 	.short	0x001c
        /*0024*/ 	.byte	0x00, 0xf0, 0x11, 0x00


	//----- nvinfo : EIATTR_KPARAM_INFO
	.align		4
.L_11:
        /*0028*/ 	.byte	0x04, 0x17
        /*002a*/ 	.short	(.L_13 - .L_12)
.L_12:
        /*002c*/ 	.word	0x00000000
        /*0030*/ 	.short	0x0003
        /*0032*/ 	.short	0x0018
        /*0034*/ 	.byte	0x00, 0xf0, 0x11, 0x00


	//----- nvinfo : EIATTR_KPARAM_INFO
	.align		4
.L_13:
        /*0038*/ 	.byte	0x04, 0x17
        /*003a*/ 	.short	(.L_15 - .L_14)
.L_14:
        /*003c*/ 	.word	0x00000000
        /*0040*/ 	.short	0x0002
        /*0042*/ 	.short	0x0010
        /*0044*/ 	.byte	0x00, 0xf5, 0x21, 0x00


	//----- nvinfo : EIATTR_KPARAM_INFO
	.align		4
.L_15:
        /*0048*/ 	.byte	0x04, 0x17
        /*004a*/ 	.short	(.L_17 - .L_16)
.L_16:
        /*004c*/ 	.word	0x00000000
        /*0050*/ 	.short	0x0001
        /*0052*/ 	.short	0x0008
        /*0054*/ 	.byte	0x00, 0xf5, 0x21, 0x00


	//----- nvinfo : EIATTR_KPARAM_INFO
	.align		4
.L_17:
        /*0058*/ 	.byte	0x04, 0x17
        /*005a*/ 	.short	(.L_19 - .L_18)
.L_18:
        /*005c*/ 	.word	0x00000000
        /*0060*/ 	.short	0x0000
        /*0062*/ 	.short	0x0000
        /*0064*/ 	.byte	0x00, 0xf5, 0x21, 0x00


	//----- nvinfo : EIATTR_SPARSE_MMA_MASK
	.align		4
.L_19:
        /*0068*/ 	.byte	0x03, 0x50
        /*006a*/ 	.short	0x0000


	//----- nvinfo : EIATTR_MAXREG_COUNT
	.align		4
        /*006c*/ 	.byte	0x03, 0x1b
        /*006e*/ 	.short	0x00ff


	//----- nvinfo : EIATTR_MERCURY_ISA_VERSION
	.align		4
        /*0070*/ 	.byte	0x03, 0x5f
        /*0072*/ 	.short	0x0101


	//----- nvinfo : EIATTR_VRC_CTA_INIT_COUNT
	.align		4
        /*0074*/ 	.byte	0x02, 0x4a
	.zero		1
	.zero		1


	//----- nvinfo : EIATTR_EXIT_INSTR_OFFSETS
	.align		4
        /*0078*/ 	.byte	0x04, 0x1c
        /*007a*/ 	.short	(.L_21 - .L_20)


	//   ....[0]....
.L_20:
        /*007c*/ 	.word	0x000000d0


	//   ....[1]....
        /*0080*/ 	.word	0x00000ad0


	//----- nvinfo : EIATTR_CBANK_PARAM_SIZE
	.align		4
.L_21:
        /*0084*/ 	.byte	0x03, 0x19
        /*0086*/ 	.short	0x0024


	//----- nvinfo : EIATTR_PARAM_CBANK
	.align		4
        /*0088*/ 	.byte	0x04, 0x0a
        /*008a*/ 	.short	(.L_23 - .L_22)
	.align		4
.L_22:
        /*008c*/ 	.word	index@(.nv.constant0._Z18sgemm_naive_kernelPfS_S_iii)
        /*0090*/ 	.short	0x0380
        /*0092*/ 	.short	0x0024


	//----- nvinfo : EIATTR_SW_WAR
	.align		4
.L_23:
        /*0094*/ 	.byte	0x04, 0x36
        /*0096*/ 	.short	(.L_25 - .L_24)
.L_24:
        /*0098*/ 	.word	0x00000008
.L_25:


//--------------------- .nv.callgraph             --------------------------
	.section	.nv.callgraph,"",@"SHT_CUDA_CALLGRAPH"
	.align	4
	.sectionentsize	8
	.align		4
        /*0000*/ 	.word	0x00000000
	.align		4
        /*0004*/ 	.word	0xffffffff
	.align		4
        /*0008*/ 	.word	0x00000000
	.align		4
        /*000c*/ 	.word	0xfffffffe
	.align		4
        /*0010*/ 	.word	0x00000000
	.align		4
        /*0014*/ 	.word	0xfffffffd
	.align		4
        /*0018*/ 	.word	0x00000000
	.align		4
        /*001c*/ 	.word	0xfffffffc


//--------------------- .text._Z18sgemm_naive_kernelPfS_S_iii --------------------------
	.section	.text._Z18sgemm_naive_kernelPfS_S_iii,"ax",@progbits
	.align	128
        .global         _Z18sgemm_naive_kernelPfS_S_iii
        .type           _Z18sgemm_naive_kernelPfS_S_iii,@function
        .size           _Z18sgemm_naive_kernelPfS_S_iii,(.L_x_5 - _Z18sgemm_naive_kernelPfS_S_iii)
        .other          _Z18sgemm_naive_kernelPfS_S_iii,@"STO_CUDA_ENTRY STV_DEFAULT"
_Z18sgemm_naive_kernelPfS_S_iii:
.text._Z18sgemm_naive_kernelPfS_S_iii:
[----:B------:R-:W-:Y:S01]  /*0000*/  LDC R1, c[0x0][0x37c] ;  /* 0x0000df00ff017b82 */ /* 0x000fe20000000800 */
[----:B------:R-:W0:Y:S07]  /*0010*/  S2R R3, SR_TID.X ;  /* 0x0000000000037919 */ /* 0x000e2e0000002100 */
[----:B------:R-:W1:Y:S01]  /*0020*/  S2UR UR4, SR_CTAID.Y ;  /* 0x00000000000479c3 */ /* 0x000e620000002600 */
[----:B------:R-:W2:Y:S01]  /*0030*/  LDCU UR7, c[0x0][0x398] ;  /* 0x00007300ff0777ac */ /* 0x000ea20008000800 */
[----:B------:R-:W3:Y:S06]  /*0040*/  S2R R11, SR_TID.Y ;  /* 0x00000000000b7919 */ /* 0x000eec0000002200 */
[----:B------:R-:W0:Y:S08]  /*0050*/  S2UR UR6, SR_CTAID.X ;  /* 0x00000000000679c3 */ /* 0x000e300000002500 */
[----:B------:R-:W0:Y:S01]  /*0060*/  LDC R0, c[0x0][0x360] ;  /* 0x0000d800ff007b82 */ /* 0x000e220000000800 */
[----:B------:R-:W1:Y:S02]  /*0070*/  LDCU UR5, c[0x0][0x364] ;  /* 0x00006c80ff0577ac */ /* 0x000e640008000800 */
[----:B-1----:R-:W-:Y:S01]  /*0080*/  UIMAD UR4, UR4, UR5, URZ ;  /* 0x00000005040472a4 */ /* 0x002fe2000f8e02ff */
[----:B0-----:R-:W-:-:S05]  /*0090*/  IMAD R0, R0, UR6, R3 ;  /* 0x0000000600007c24 */ /* 0x001fca000f8e0203 */
[----:B---3--:R-:W-:-:S04]  /*00a0*/  IADD3 R3, PT, PT, R11, UR4, RZ ;  /* 0x000000040b037c10 */ /* 0x008fc8000fffe0ff */
[----:B------:R-:W-:-:S04]  /*00b0*/  VIMNMX.U32 R2, PT, PT, R0, R3, !PT ;  /* 0x0000000300027248 */ /* 0x000fc80007fe0000 */
[----:B--2---:R-:W-:-:S13]  /*00c0*/  ISETP.GE.U32.AND P0, PT, R2, UR7, PT ;  /* 0x0000000702007c0c */ /* 0x004fda000bf06070 */
[----:B------:R-:W-:Y:S05]  /*00d0*/  @P0 EXIT ;  /* 0x000000000000094d */ /* 0x000fea0003800000 */
[----:B------:R-:W0:Y:S01]  /*00e0*/  LDC R5, c[0x0][0x3a0] ;  /* 0x0000e800ff057b82 */ /* 0x000e220000000800 */
[----:B------:R-:W1:Y:S01]  /*00f0*/  LDCU.64 UR6, c[0x0][0x358] ;  /* 0x00006b00ff0677ac */ /* 0x000e620008000a00 */
[----:B------:R-:W-:Y:S01]  /*0100*/  HFMA2 R20, -RZ, RZ, 0, 0 ;  /* 0x00000000ff147431 */ /* 0x000fe200000001ff */
[----:B0-----:R-:W-:-:S13]  /*0110*/  ISETP.GE.AND P0, PT, R5, 0x1, PT ;  /* 0x000000010500780c */ /* 0x001fda0003f06270 */
[----:B-1----:R-:W-:Y:S05]  /*0120*/  @!P0 BRA `(.L_x_0) ;  /* 0x0000000800548947 */ /* 0x002fea0003800000 */
[C---:B------:R-:W-:Y:S02]  /*0130*/  ISETP.GE.U32.AND P1, PT, R5.reuse, 0x8, PT ;  /* 0x000000080500780c */ /* 0x040fe40003f26070 */
[----:B------:R-:W-:Y:S02]  /*0140*/  LOP3.LUT R4, R5, 0x7, RZ, 0xc0, !PT ;  /* 0x0000000705047812 */ /* 0x000fe400078ec0ff */
[----:B------:R-:W-:Y:S02]  /*0150*/  MOV R20, RZ ;  /* 0x000000ff00147202 */ /* 0x000fe40000000f00 */
[----:B------:R-:W-:Y:S02]  /*0160*/  ISETP.NE.AND P0, PT, R4, RZ, PT ;  /* 0x000000ff0400720c */ /* 0x000fe40003f05270 */
[----:B------:R-:W-:-:S05]  /*0170*/  MOV R6, RZ ;  /* 0x000000ff00067202 */ /* 0x000fca0000000f00 */
[----:B------:R-:W-:Y:S06]  /*0180*/  @!P1 BRA `(.L_x_1) ;  /* 0x0000000400289947 */ /* 0x000fec0003800000 */
[----:B------:R-:W0:Y:S01]  /*0190*/  LDC R8, c[0x0][0x39c] ;  /* 0x0000e700ff087b82 */ /* 0x000e220000000800 */
[----:B------:R-:W-:Y:S01]  /*01a0*/  LOP3.LUT R6, R5, 0x7ffffff8, RZ, 0xc0, !PT ;  /* 0x7ffffff805067812 */ /* 0x000fe200078ec0ff */
[----:B------:R-:W-:Y:S01]  /*01b0*/  IMAD R7, R0, R5, 0x3 ;  /* 0x0000000300077424 */ /* 0x000fe200078e0205 */
[----:B------:R-:W-:Y:S02]  /*01c0*/  MOV R20, RZ ;  /* 0x000000ff00147202 */ /* 0x000fe40000000f00 */
[-C--:B------:R-:W-:Y:S02]  /*01d0*/  MOV R9, R3.reuse ;  /* 0x0000000300097202 */ /* 0x080fe40000000f00 */
[----:B------:R-:W-:Y:S02]  /*01e0*/  IADD3 R10, PT, PT, -R6, RZ, RZ ;  /* 0x000000ff060a7210 */ /* 0x000fe40007ffe1ff */
[C---:B0-----:R-:W-:Y:S01]  /*01f0*/  IADD3 R2, PT, PT, R8.reuse, UR4, R11 ;  /* 0x0000000408027c10 */ /* 0x041fe2000fffe00b */
[C-C-:B------:R-:W-:Y:S01]  /*0200*/  IMAD R21, R8.reuse, 0x3, R3.reuse ;  /* 0x0000000308157824 */ /* 0x140fe200078e0203 */
[CC--:B------:R-:W-:Y:S01]  /*0210*/  LEA R11, R8.reuse, R3.reuse, 0x1 ;  /* 0x00000003080b7211 */ /* 0x0c0fe200078e08ff */
[C-C-:B------:R-:W-:Y:S01]  /*0220*/  IMAD R25, R8.reuse, 0x5, R3.reuse ;  /* 0x0000000508197824 */ /* 0x140fe200078e0203 */
[C---:B------:R-:W-:Y:S01]  /*0230*/  LEA R23, R8.reuse, R3, 0x2 ;  /* 0x0000000308177211 */ /* 0x040fe200078e10ff */
[----:B------:R-:W-:-:S02]  /*0240*/  IMAD R27, R8, 0x6, R3 ;  /* 0x00000006081b7824 */ /* 0x000fc400078e0203 */
[----:B------:R-:W-:-:S07]  /*0250*/  IMAD R29, R8, 0x7, R3 ;  /* 0x00000007081d7824 */ /* 0x000fce00078e0203 */
.L_x_2:
[----:B------:R-:W0:Y:S01]  /*0260*/  LDC.64 R16, c[0x0][0x380] ;  /* 0x0000e000ff107b82 */ /* 0x000e220000000a00 */
[----:B------:R-:W-:-:S07]  /*0270*/  IADD3 R19, PT, PT, R7, -0x3, RZ ;  /* 0xfffffffd07137810 */ /* 0x000fce0007ffe0ff */
[----:B------:R-:W1:Y:S01]  /*0280*/  LDC.64 R12, c[0x0][0x388] ;  /* 0x0000e200ff0c7b82 */ /* 0x000e620000000a00 */
[----:B0-----:R-:W-:-:S06]  /*0290*/  IMAD.WIDE.U32 R18, R19, 0x4, R16 ;  /* 0x0000000413127825 */ /* 0x001fcc00078e0010 */
[----:B------:R-:W2:Y:S01]  /*02a0*/  LDG.E R19, desc[UR6][R18.64] ;  /* 0x0000000612137981 */ /* 0x000ea2000c1e1900 */
[----:B-1----:R-:W-:-:S06]  /*02b0*/  IMAD.WIDE.U32 R14, R9, 0x4, R12 ;  /* 0x00000004090e7825 */ /* 0x002fcc00078e000c */
[----:B------:R-:W2:Y:S01]  /*02c0*/  LDG.E R14, desc[UR6][R14.64] ;  /* 0x000000060e0e7981 */ /* 0x000ea2000c1e1900 */
[C---:B------:R-:W-:Y:S02]  /*02d0*/  IADD3 R22, PT, PT, R7.reuse, -0x2, RZ ;  /* 0xfffffffe07167810 */ /* 0x040fe40007ffe0ff */
[----:B------:R-:W-:Y:S01]  /*02e0*/  IADD3 R24, PT, PT, R7, -0x1, RZ ;  /* 0xffffffff07187810 */ /* 0x000fe20007ffe0ff */
[----:B--2---:R-:W-:Y:S02]  /*02f0*/  FFMA R20, R19, R14, R20 ;  /* 0x0000000e13147223 */ /* 0x004fe40000000014 */
[----:B------:R-:W-:-:S04]  /*0300*/  IMAD.WIDE.U32 R14, R22, 0x4, R16 ;  /* 0x00000004160e7825 */ /* 0x000fc800078e0010 */
[----:B------:R-:W-:Y:S01]  /*0310*/  IMAD.WIDE.U32 R18, R2, 0x4, R12 ;  /* 0x0000000402127825 */ /* 0x000fe200078e000c */
[----:B------:R0:W2:Y:S04]  /*0320*/  LDG.E R22, desc[UR6][R14.64] ;  /* 0x000000060e167981 */ /* 0x0000a8000c1e1900 */
[----:B------:R1:W2:Y:S01]  /*0330*/  LDG.E R26, desc[UR6][R18.64] ;  /* 0x00000006121a7981 */ /* 0x0002a2000c1e1900 */
[----:B0-----:R-:W-:-:S04]  /*0340*/  IMAD.WIDE.U32 R14, R24, 0x4, R16 ;  /* 0x00000004180e7825 */ /* 0x001fc800078e0010 */
[----:B-1----:R-:W-:Y:S01]  /*0350*/  IMAD.WIDE.U32 R18, R11, 0x4, R12 ;  /* 0x000000040b127825 */ /* 0x002fe200078e000c */
[----:B------:R0:W3:Y:S04]  /*0360*/  LDG.E R24, desc[UR6][R14.64] ;  /* 0x000000060e187981 */ /* 0x0000e8000c1e1900 */
[----:B------:R1:W3:Y:S01]  /*0370*/  LDG.E R28, desc[UR6][R18.64] ;  /* 0x00000006121c7981 */ /* 0x0002e2000c1e1900 */
[----:B0-----:R-:W-:-:S04]  /*0380*/  IMAD.WIDE.U32 R14, R7, 0x4, R16 ;  /* 0x00000004070e7825 */ /* 0x001fc800078e0010 */
[----:B-1----:R-:W-:-:S04]  /*0390*/  IMAD.WIDE.U32 R18, R21, 0x4, R12 ;  /* 0x0000000415127825 */ /* 0x002fc800078e000c */
[----:B--2---:R-:W-:Y:S02]  /*03a0*/  FFMA R20, R22, R26, R20 ;  /* 0x0000001a16147223 */ /* 0x004fe40000000014 */
[----:B------:R-:W2:Y:S04]  /*03b0*/  LDG.E R22, desc[UR6][R14.64] ;  /* 0x000000060e167981 */ /* 0x000ea8000c1e1900 */
[----:B------:R0:W2:Y:S01]  /*03c0*/  LDG.E R26, desc[UR6][R18.64] ;  /* 0x00000006121a7981 */ /* 0x0000a2000c1e1900 */
[----:B---3--:R-:W-:Y:S01]  /*03d0*/  FFMA R20, R24, R28, R20 ;  /* 0x0000001c18147223 */ /* 0x008fe20000000014 */
[----:B------:R-:W-:Y:S01]  /*03e0*/  IADD3 R24, PT, PT, R7, 0x1, RZ ;  /* 0x0000000107187810 */ /* 0x000fe20007ffe0ff */
[----:B0-----:R-:W-:-:S04]  /*03f0*/  IMAD.WIDE.U32 R18, R23, 0x4, R12 ;  /* 0x0000000417127825 */ /* 0x001fc800078e000c */
[----:B------:R-:W-:Y:S01]  /*0400*/  IMAD.WIDE.U32 R14, R24, 0x4, R16 ;  /* 0x00000004180e7825 */ /* 0x000fe200078e0010 */
[----:B------:R-:W3:Y:S04]  /*0410*/  LDG.E R28, desc[UR6][R18.64] ;  /* 0x00000006121c7981 */ /* 0x000ee8000c1e1900 */
[----:B------:R0:W3:Y:S01]  /*0420*/  LDG.E R24, desc[UR6][R14.64] ;  /* 0x000000060e187981 */ /* 0x0000e2000c1e1900 */
[----:B--2---:R-:W-:Y:S01]  /*0430*/  FFMA R20, R22, R26, R20 ;  /* 0x0000001a16147223 */ /* 0x004fe20000000014 */
[C---:B------:R-:W-:Y:S02]  /*0440*/  IADD3 R26, PT, PT, R7.reuse, 0x3, RZ ;  /* 0x00000003071a7810 */ /* 0x040fe40007ffe0ff */
[----:B------:R-:W-:-:S03]  /*0450*/  IADD3 R22, PT, PT, R7, 0x2, RZ ;  /* 0x0000000207167810 */ /* 0x000fc60007ffe0ff */
[----:B0-----:R-:W-:Y:S01]  /*0460*/  IMAD.WIDE.U32 R14, R26, 0x4, R16 ;  /* 0x000000041a0e7825 */ /* 0x001fe200078e0010 */
[----:B------:R-:W-:-:S03]  /*0470*/  IADD3 R26, PT, PT, R7, 0x4, RZ ;  /* 0x00000004071a7810 */ /* 0x000fc60007ffe0ff */
[--C-:B------:R-:W-:Y:S02]  /*0480*/  IMAD.WIDE.U32 R18, R22, 0x4, R16.reuse ;  /* 0x0000000416127825 */ /* 0x100fe400078e0010 */
[----:B------:R0:W2:Y:S02]  /*0490*/  LDG.E R22, desc[UR6][R14.64] ;  /* 0x000000060e167981 */ /* 0x0000a4000c1e1900 */
[----:B------:R-:W-:-:S04]  /*04a0*/  IMAD.WIDE.U32 R16, R26, 0x4, R16 ;  /* 0x000000041a107825 */ /* 0x000fc800078e0010 */
[----:B---3--:R-:W-:Y:S02]  /*04b0*/  FFMA R20, R24, R28, R20 ;  /* 0x0000001c18147223 */ /* 0x008fe40000000014 */
[----:B------:R-:W3:Y:S01]  /*04c0*/  LDG.E R17, desc[UR6][R16.64] ;  /* 0x0000000610117981 */ /* 0x000ee2000c1e1900 */
[----:B0-----:R-:W-:-:S03]  /*04d0*/  IMAD.WIDE.U32 R14, R25, 0x4, R12 ;  /* 0x00000004190e7825 */ /* 0x001fc600078e000c */
[----:B------:R0:W4:Y:S04]  /*04e0*/  LDG.E R24, desc[UR6][R18.64] ;  /* 0x0000000612187981 */ /* 0x000128000c1e1900 */
[----:B------:R-:W4:Y:S01]  /*04f0*/  LDG.E R26, desc[UR6][R14.64] ;  /* 0x000000060e1a7981 */ /* 0x000f22000c1e1900 */
[----:B0-----:R-:W-:-:S04]  /*0500*/  IMAD.WIDE.U32 R18, R27, 0x4, R12 ;  /* 0x000000041b127825 */ /* 0x001fc800078e000c */
[----:B------:R-:W-:Y:S01]  /*0510*/  IMAD.WIDE.U32 R12, R29, 0x4, R12 ;  /* 0x000000041d0c7825 */ /* 0x000fe200078e000c */
[----:B------:R-:W2:Y:S05]  /*0520*/  LDG.E R28, desc[UR6][R18.64] ;  /* 0x00000006121c7981 */ /* 0x000eaa000c1e1900 */
[----:B------:R-:W3:Y:S01]  /*0530*/  LDG.E R12, desc[UR6][R12.64] ;  /* 0x000000060c0c7981 */ /* 0x000ee2000c1e1900 */
[----:B------:R-:W-:-:S04]  /*0540*/  IADD3 R10, PT, PT, R10, 0x8, RZ ;  /* 0x000000080a0a7810 */ /* 0x000fc80007ffe0ff */
[----:B------:R-:W-:Y:S02]  /*0550*/  ISETP.NE.AND P1, PT, R10, RZ, PT ;  /* 0x000000ff0a00720c */ /* 0x000fe40003f25270 */
[----:B------:R-:W-:Y:S02]  /*0560*/  IADD3 R7, PT, PT, R7, 0x8, RZ ;  /* 0x0000000807077810 */ /* 0x000fe40007ffe0ff */
[C---:B------:R-:W-:Y:S02]  /*0570*/  LEA R2, R8.reuse, R2, 0x3 ;  /* 0x0000000208027211 */ /* 0x040fe400078e18ff */
[C---:B------:R-:W-:Y:S02]  /*0580*/  LEA R11, R8.reuse, R11, 0x3 ;  /* 0x0000000b080b7211 */ /* 0x040fe400078e18ff */
[C---:B------:R-:W-:Y:S02]  /*0590*/  LEA R21, R8.reuse, R21, 0x3 ;  /* 0x0000001508157211 */ /* 0x040fe400078e18ff */
[----:B------:R-:W-:-:S02]  /*05a0*/  LEA R23, R8, R23, 0x3 ;  /* 0x0000001708177211 */ /* 0x000fc400078e18ff */
[C---:B------:R-:W-:Y:S02]  /*05b0*/  LEA R25, R8.reuse, R25, 0x3 ;  /* 0x0000001908197211 */ /* 0x040fe400078e18ff */
[C---:B------:R-:W-:Y:S02]  /*05c0*/  LEA R27, R8.reuse, R27, 0x3 ;  /* 0x0000001b081b7211 */ /* 0x040fe400078e18ff */
[C---:B------:R-:W-:Y:S02]  /*05d0*/  LEA R29, R8.reuse, R29, 0x3 ;  /* 0x0000001d081d7211 */ /* 0x040fe400078e18ff */
[----:B------:R-:W-:Y:S01]  /*05e0*/  LEA R9, R8, R9, 0x3 ;  /* 0x0000000908097211 */ /* 0x000fe200078e18ff */
[----:B----4-:R-:W-:-:S04]  /*05f0*/  FFMA R20, R24, R26, R20 ;  /* 0x0000001a18147223 */ /* 0x010fc80000000014 */
[----:B--2---:R-:W-:-:S04]  /*0600*/  FFMA R20, R22, R28, R20 ;  /* 0x0000001c16147223 */ /* 0x004fc80000000014 */
[----:B---3--:R-:W-:Y:S01]  /*0610*/  FFMA R20, R17, R12, R20 ;  /* 0x0000000c11147223 */ /* 0x008fe20000000014 */
[----:B------:R-:W-:Y:S06]  /*0620*/  @P1 BRA `(.L_x_2) ;  /* 0xfffffffc000c1947 */ /* 0x000fec000383ffff */
.L_x_1:
[----:B------:R-:W-:Y:S05]  /*0630*/  @!P0 BRA `(.L_x_0) ;  /* 0x0000000400108947 */ /* 0x000fea0003800000 */
[----:B------:R-:W-:Y:S02]  /*0640*/  ISETP.GE.U32.AND P0, PT, R4, 0x4, PT ;  /* 0x000000040400780c */ /* 0x000fe40003f06070 */
[----:B------:R-:W-:-:S04]  /*0650*/  LOP3.LUT R2, R5, 0x3, RZ, 0xc0, !PT ;  /* 0x0000000305027812 */ /* 0x000fc800078ec0ff */
[----:B------:R-:W-:-:S07]  /*0660*/  ISETP.NE.AND P1, PT, R2, RZ, PT ;  /* 0x000000ff0200720c */ /* 0x000fce0003f25270 */
[----:B------:R-:W-:Y:S06]  /*0670*/  @!P0 BRA `(.L_x_3) ;  /* 0x0000000000808947 */ /* 0x000fec0003800000 */
[----:B------:R-:W0:Y:S01]  /*0680*/  LDC.64 R8, c[0x0][0x388] ;  /* 0x0000e200ff087b82 */ /* 0x000e220000000a00 */
[----:B------:R-:W1:Y:S01]  /*0690*/  LDCU UR5, c[0x0][0x39c] ;  /* 0x00007380ff0577ac */ /* 0x000e620008000800 */
[----:B------:R-:W-:-:S05]  /*06a0*/  IMAD R13, R0, R5, R6 ;  /* 0x00000005000d7224 */ /* 0x000fca00078e0206 */
[C---:B------:R-:W-:Y:S01]  /*06b0*/  IADD3 R23, PT, PT, R13.reuse, 0x1, RZ ;  /* 0x000000010d177810 */ /* 0x040fe20007ffe0ff */
[----:B------:R-:W2:Y:S01]  /*06c0*/  LDC.64 R10, c[0x0][0x380] ;  /* 0x0000e000ff0a7b82 */ /* 0x000ea20000000a00 */
[----:B------:R-:W-:Y:S01]  /*06d0*/  IADD3 R21, PT, PT, R13, 0x2, RZ ;  /* 0x000000020d157810 */ /* 0x000fe20007ffe0ff */
[----:B-1----:R-:W-:-:S04]  /*06e0*/  IMAD R15, R6, UR5, R3 ;  /* 0x00000005060f7c24 */ /* 0x002fc8000f8e0203 */
[C---:B0-----:R-:W-:Y:S01]  /*06f0*/  IMAD.WIDE.U32 R18, R15.reuse, 0x4, R8 ;  /* 0x000000040f127825 */ /* 0x041fe200078e0008 */
[----:B------:R-:W-:-:S04]  /*0700*/  IADD3 R15, PT, PT, R15, UR5, RZ ;  /* 0x000000050f0f7c10 */ /* 0x000fc8000fffe0ff */
[----:B------:R-:W-:Y:S01]  /*0710*/  IADD3 R27, PT, PT, R15, UR5, RZ ;  /* 0x000000050f1b7c10 */ /* 0x000fe2000fffe0ff */
[--C-:B--2---:R-:W-:Y:S01]  /*0720*/  IMAD.WIDE.U32 R24, R13, 0x4, R10.reuse ;  /* 0x000000040d187825 */ /* 0x104fe200078e000a */
[----:B------:R-:W2:Y:S03]  /*0730*/  LDG.E R18, desc[UR6][R18.64] ;  /* 0x0000000612127981 */ /* 0x000ea6000c1e1900 */
[----:B------:R-:W-:Y:S01]  /*0740*/  IMAD.WIDE.U32 R22, R23, 0x4, R10 ;  /* 0x0000000417167825 */ /* 0x000fe200078e000a */
[----:B------:R-:W2:Y:S03]  /*0750*/  LDG.E R7, desc[UR6][R24.64] ;  /* 0x0000000618077981 */ /* 0x000ea6000c1e1900 */
[----:B------:R-:W-:Y:S01]  /*0760*/  IMAD.WIDE.U32 R16, R15, 0x4, R8 ;  /* 0x000000040f107825 */ /* 0x000fe200078e0008 */
[----:B------:R-:W-:Y:S01]  /*0770*/  IADD3 R29, PT, PT, R13, 0x3, RZ ;  /* 0x000000030d1d7810 */ /* 0x000fe20007ffe0ff */
[----:B------:R-:W3:Y:S02]  /*0780*/  LDG.E R22, desc[UR6][R22.64] ;  /* 0x0000000616167981 */ /* 0x000ee4000c1e1900 */
[----:B------:R-:W-:Y:S01]  /*0790*/  IMAD.WIDE.U32 R14, R21, 0x4, R10 ;  /* 0x00000004150e7825 */ /* 0x000fe200078e000a */
[C---:B------:R-:W-:Y:S01]  /*07a0*/  IADD3 R21, PT, PT, R27.reuse, UR5, RZ ;  /* 0x000000051b157c10 */ /* 0x040fe2000fffe0ff */
[----:B------:R-:W3:Y:S02]  /*07b0*/  LDG.E R16, desc[UR6][R16.64] ;  /* 0x0000000610107981 */ /* 0x000ee4000c1e1900 */
[----:B------:R-:W-:-:S02]  /*07c0*/  IMAD.WIDE.U32 R12, R27, 0x4, R8 ;  /* 0x000000041b0c7825 */ /* 0x000fc400078e0008 */
[----:B------:R-:W4:Y:S02]  /*07d0*/  LDG.E R14, desc[UR6][R14.64] ;  /* 0x000000060e0e7981 */ /* 0x000f24000c1e1900 */
[----:B------:R-:W-:Y:S02]  /*07e0*/  IMAD.WIDE.U32 R10, R29, 0x4, R10 ;  /* 0x000000041d0a7825 */ /* 0x000fe400078e000a */
[----:B------:R-:W4:Y:S02]  /*07f0*/  LDG.E R12, desc[UR6][R12.64] ;  /* 0x000000060c0c7981 */ /* 0x000f24000c1e1900 */
[----:B------:R-:W-:Y:S02]  /*0800*/  IMAD.WIDE.U32 R8, R21, 0x4, R8 ;  /* 0x0000000415087825 */ /* 0x000fe400078e0008 */
[----:B------:R-:W5:Y:S04]  /*0810*/  LDG.E R10, desc[UR6][R10.64] ;  /* 0x000000060a0a7981 */ /* 0x000f68000c1e1900 */
[----:B------:R-:W5:Y:S01]  /*0820*/  LDG.E R8, desc[UR6][R8.64] ;  /* 0x0000000608087981 */ /* 0x000f62000c1e1900 */
[----:B------:R-:W-:Y:S01]  /*0830*/  IADD3 R6, PT, PT, R6, 0x4, RZ ;  /* 0x0000000406067810 */ /* 0x000fe20007ffe0ff */
[----:B--2---:R-:W-:-:S04]  /*0840*/  FFMA R7, R7, R18, R20 ;  /* 0x0000001207077223 */ /* 0x004fc80000000014 */
[----:B---3--:R-:W-:-:S04]  /*0850*/  FFMA R7, R22, R16, R7 ;  /* 0x0000001016077223 */ /* 0x008fc80000000007 */
[----:B----4-:R-:W-:-:S04]  /*0860*/  FFMA R7, R14, R12, R7 ;  /* 0x0000000c0e077223 */ /* 0x010fc80000000007 */
[----:B-----5:R-:W-:-:S07]  /*0870*/  FFMA R20, R10, R8, R7 ;  /* 0x000000080a147223 */ /* 0x020fce0000000007 */
.L_x_3:
[----:B------:R-:W-:Y:S05]  /*0880*/  @!P1 BRA `(.L_x_0) ;  /* 0x00000000007c9947 */ /* 0x000fea0003800000 */
[----:B------:R-:W-:Y:S01]  /*0890*/  ISETP.NE.AND P0, PT, R2, 0x1, PT ;  /* 0x000000010200780c */ /* 0x000fe20003f05270 */
[----:B------:R-:W0:Y:S01]  /*08a0*/  LDC.64 R12, c[0x0][0x380] ;  /* 0x0000e000ff0c7b82 */ /* 0x000e220000000a00 */
[----:B------:R-:W-:-:S04]  /*08b0*/  LOP3.LUT R4, R5, 0x1, RZ, 0xc0, !PT ;  /* 0x0000000105047812 */ /* 0x000fc800078ec0ff */
[----:B------:R-:W-:-:S03]  /*08c0*/  ISETP.NE.U32.AND P1, PT, R4, 0x1, PT ;  /* 0x000000010400780c */ /* 0x000fc60003f25070 */
[----:B------:R-:W1:Y:S04]  /*08d0*/  LDC.64 R16, c[0x0][0x388] ;  /* 0x0000e200ff107b82 */ /* 0x000e680000000a00 */
[----:B------:R-:W-:-:S04]  /*08e0*/  @P0 IMAD R15, R0, R5, R6 ;  /* 0x00000005000f0224 */ /* 0x000fc800078e0206 */
[----:B------:R-:W2:Y:S01]  /*08f0*/  @P0 LDC R2, c[0x0][0x39c] ;  /* 0x0000e700ff020b82 */ /* 0x000ea20000000800 */
[----:B------:R-:W-:-:S07]  /*0900*/  @P0 IADD3 R21, PT, PT, R15, 0x1, RZ ;  /* 0x000000010f150810 */ /* 0x000fce0007ffe0ff */
[----:B------:R-:W3:Y:S08]  /*0910*/  @!P1 LDC R4, c[0x0][0x39c] ;  /* 0x0000e700ff049b82 */ /* 0x000ef00000000800 */
[----:B------:R-:W4:Y:S08]  /*0920*/  LDC.64 R10, c[0x0][0x380] ;  /* 0x0000e000ff0a7b82 */ /* 0x000f300000000a00 */
[----:B------:R-:W5:Y:S01]  /*0930*/  LDC.64 R8, c[0x0][0x388] ;  /* 0x0000e200ff087b82 */ /* 0x000f620000000a00 */
[C---:B--2---:R-:W-:Y:S01]  /*0940*/  @P0 IMAD R7, R6.reuse, R2, R3 ;  /* 0x0000000206070224 */ /* 0x044fe200078e0203 */
[----:B------:R-:W-:Y:S01]  /*0950*/  @P0 IADD3 R6, PT, PT, R6, 0x2, RZ ;  /* 0x0000000206060810 */ /* 0x000fe20007ffe0ff */
[----:B0-----:R-:W-:-:S03]  /*0960*/  @P0 IMAD.WIDE.U32 R14, R15, 0x4, R12 ;  /* 0x000000040f0e0825 */ /* 0x001fc600078e000c */
[C---:B------:R-:W-:Y:S01]  /*0970*/  @P0 IADD3 R23, PT, PT, R7.reuse, R2, RZ ;  /* 0x0000000207170210 */ /* 0x040fe20007ffe0ff */
[----:B-1----:R-:W-:Y:S02]  /*0980*/  @P0 IMAD.WIDE.U32 R18, R7, 0x4, R16 ;  /* 0x0000000407120825 */ /* 0x002fe400078e0010 */
[----:B------:R-:W2:Y:S02]  /*0990*/  @P0 LDG.E R15, desc[UR6][R14.64] ;  /* 0x000000060e0f0981 */ /* 0x000ea4000c1e1900 */
[----:B------:R-:W-:Y:S02]  /*09a0*/  @P0 IMAD.WIDE.U32 R12, R21, 0x4, R12 ;  /* 0x00000004150c0825 */ /* 0x000fe400078e000c */
[----:B------:R-:W2:Y:S02]  /*09b0*/  @P0 LDG.E R7, desc[UR6][R18.64] ;  /* 0x0000000612070981 */ /* 0x000ea4000c1e1900 */
[----:B------:R-:W-:Y:S02]  /*09c0*/  @P0 IMAD.WIDE.U32 R16, R23, 0x4, R16 ;  /* 0x0000000417100825 */ /* 0x000fe400078e0010 */
[----:B------:R-:W2:Y:S02]  /*09d0*/  @P0 LDG.E R12, desc[UR6][R12.64] ;  /* 0x000000060c0c0981 */ /* 0x000ea4000c1e1900 */
[----:B------:R-:W-:-:S02]  /*09e0*/  @!P1 IMAD R5, R0, R5, R6 ;  /* 0x0000000500059224 */ /* 0x000fc400078e0206 */
[----:B---3--:R-:W-:Y:S01]  /*09f0*/  @!P1 IMAD R21, R6, R4, R3 ;  /* 0x0000000406159224 */ /* 0x008fe200078e0203 */
[----:B------:R-:W3:Y:S01]  /*0a00*/  @P0 LDG.E R16, desc[UR6][R16.64] ;  /* 0x0000000610100981 */ /* 0x000ee2000c1e1900 */
[----:B----4-:R-:W-:-:S04]  /*0a10*/  @!P1 IMAD.WIDE.U32 R10, R5, 0x4, R10 ;  /* 0x00000004050a9825 */ /* 0x010fc800078e000a */
[----:B-----5:R-:W-:Y:S02]  /*0a20*/  @!P1 IMAD.WIDE.U32 R8, R21, 0x4, R8 ;  /* 0x0000000415089825 */ /* 0x020fe400078e0008 */
[----:B------:R-:W4:Y:S04]  /*0a30*/  @!P1 LDG.E R11, desc[UR6][R10.64] ;  /* 0x000000060a0b9981 */ /* 0x000f28000c1e1900 */
[----:B------:R-:W4:Y:S01]  /*0a40*/  @!P1 LDG.E R8, desc[UR6][R8.64] ;  /* 0x0000000608089981 */ /* 0x000f22000c1e1900 */
[----:B--2---:R-:W-:-:S04]  /*0a50*/  @P0 FFMA R7, R15, R7, R20 ;  /* 0x000000070f070223 */ /* 0x004fc80000000014 */
[----:B---3--:R-:W-:-:S04]  /*0a60*/  @P0 FFMA R20, R12, R16, R7 ;  /* 0x000000100c140223 */ /* 0x008fc80000000007 */
[----:B----4-:R-:W-:-:S07]  /*0a70*/  @!P1 FFMA R20, R11, R8, R20 ;  /* 0x000000080b149223 */ /* 0x010fce0000000014 */
.L_x_0:
[----:B------:R-:W0:Y:S01]  /*0a80*/  LDC.64 R4, c[0x0][0x390] ;  /* 0x0000e400ff047b82 */ /* 0x000e220000000a00 */
[----:B------:R-:W1:Y:S02]  /*0a90*/  LDCU UR5, c[0x0][0x39c] ;  /* 0x00007380ff0577ac */ /* 0x000e640008000800 */
[----:B-1----:R-:W-:-:S04]  /*0aa0*/  IMAD R3, R0, UR5, R3 ;  /* 0x0000000500037c24 */ /* 0x002fc8000f8e0203 */
[----:B0-----:R-:W-:-:S05]  /*0ab0*/  IMAD.WIDE.U32 R2, R3, 0x4, R4 ;  /* 0x0000000403027825 */ /* 0x001fca00078e0004 */
[----:B------:R-:W-:Y:S01]  /*0ac0*/  STG.E desc[UR6][R2.64], R20 ;  /* 0x0000001402007986 */ /* 0x000fe2000c101906 */
[----:B------:R-:W-:Y:S05]  /*0ad0*/  EXIT ;  /* 0x000000000000794d */ /* 0x000fea0003800000 */
.L_x_4:
[----:B------:R-:W-:-:S00]  /*0ae0*/  BRA `(.L_x_4) ;  /* 0xfffffffc00fc7947 */ /* 0x000fc0000383ffff */
[----:B------:R-:W-:-:S00]  /*0af0*/  NOP ;  /* 0x0000000000007918 */ /* 0x000fc00000000000 */
        /* <DEDUP_REMOVED lines=8> */
.L_x_5:


//--------------------- .nv.shared.reserved.0     --------------------------
	.section	.nv.shared.reserved.0,"aw",@nobits
	.weak		__nv_reservedSMEM_offset_0_alias
	.size		__nv_reservedSMEM_offset_0_alias, 0, 64
	.other		__nv_reservedSMEM_offset_0_alias,@"STO_CUDA_RESERVED_SHARED STV_DEFAULT"
__nv_reservedSMEM_offset_0_alias:
	.zero		0
	.zero		64


//--------------------- .nv.constant0._Z18sgemm_naive_kernelPfS_S_iii --------------------------
	.section	.nv.constant0._Z18sgemm_naive_kernelPfS_S_iii,"a",@progbits
	.sectionflags	@""
	.align	4
.nv.constant0._Z18sgemm_naive_kernelPfS_S_iii:
	.zero		932


//--------------------- SYMBOLS --------------------------

	.type		.nv.reservedSmem.offset0,@object
	.size		.nv.reservedSmem.offset0,0x4
